	.version 1.4
	.target sm_10, map_f64_to_f32
	// compiled with /usr/lib/nvidia-cuda-toolkit/lib//be
	// nvopencc 4.1 built on 2013-07-17

	//-----------------------------------------------------------
	// Compiling /tmp/tmpxft_0000452c_00000000-9_PointInPolygon.cpp3.i (/tmp/ccBI#.k44cso)
	//-----------------------------------------------------------

	//-----------------------------------------------------------
	// Options:
	//-----------------------------------------------------------
	//  Target:ptx, ISA:sm_10, Endian:little, Pointer Size:64
	//  -O3	(Optimization level)
	//  -g0	(Debug level)
	//  -m2	(Report advisories)
	//-----------------------------------------------------------

	.file	1	"<command-line>"
	.file	2	"/usr/include/stdc-predef.h"
	.file	3	"/tmp/tmpxft_0000452c_00000000-8_PointInPolygon.cudafe2.gpu"
	.file	4	"Vector.cuh"
	.file	5	"Triangle.cuh"
	.file	6	"/usr/lib/gcc/x86_64-linux-gnu/4.8/include/stddef.h"
	.file	7	"/usr/include/crt/device_runtime.h"
	.file	8	"/usr/include/host_defines.h"
	.file	9	"/usr/include/builtin_types.h"
	.file	10	"/usr/include/device_types.h"
	.file	11	"/usr/include/driver_types.h"
	.file	12	"/usr/include/surface_types.h"
	.file	13	"/usr/include/texture_types.h"
	.file	14	"/usr/include/vector_types.h"
	.file	15	"/usr/include/device_launch_parameters.h"
	.file	16	"/usr/include/crt/storage_class.h"
	.file	17	"../FEA.Assembler/Inverse.cuh"
	.file	18	"PointInPolygon.cu"
	.file	19	"/usr/include/common_functions.h"
	.file	20	"/usr/include/math_functions.h"
	.file	21	"/usr/include/math_constants.h"
	.file	22	"/usr/include/device_functions.h"
	.file	23	"/usr/include/sm_11_atomic_functions.h"
	.file	24	"/usr/include/sm_12_atomic_functions.h"
	.file	25	"/usr/include/sm_13_double_functions.h"
	.file	26	"/usr/include/sm_20_atomic_functions.h"
	.file	27	"/usr/include/sm_32_atomic_functions.h"
	.file	28	"/usr/include/sm_35_atomic_functions.h"
	.file	29	"/usr/include/sm_20_intrinsics.h"
	.file	30	"/usr/include/sm_30_intrinsics.h"
	.file	31	"/usr/include/sm_32_intrinsics.h"
	.file	32	"/usr/include/sm_35_intrinsics.h"
	.file	33	"/usr/include/surface_functions.h"
	.file	34	"/usr/include/texture_fetch_functions.h"
	.file	35	"/usr/include/texture_indirect_functions.h"
	.file	36	"/usr/include/surface_indirect_functions.h"
	.file	37	"/usr/include/math_functions_dbl_ptx1.h"


	.entry PointInPolygon (
		.param .s32 __cudaparm_PointInPolygon_Count,
		.param .s32 __cudaparm_PointInPolygon_PointCountPerSTL,
		.param .u64 __cudaparm_PointInPolygon_TriangleCounts,
		.param .u64 __cudaparm_PointInPolygon_Triangles,
		.param .u64 __cudaparm_PointInPolygon_Maxima,
		.param .u64 __cudaparm_PointInPolygon_Minima,
		.param .u64 __cudaparm_PointInPolygon_Points)
	{
	.reg .u16 %rh<10>;
	.reg .u32 %r<80>;
	.reg .u64 %rd<67>;
	.reg .f32 %f<118>;
	.reg .f64 %fd<9>;
	.reg .pred %p<15>;
	.shared .align 4 .b8 __cuda___cuda_local_var_15188_42_non_const_SharedTriangles48[26624];
	.loc	18	26	0
$LDWbegin_PointInPolygon:
	mov.u16 	%rh1, %ctaid.x;
	mov.u16 	%rh2, %nctaid.y;
	mul.wide.u16 	%r1, %rh1, %rh2;
	cvt.u32.u16 	%r2, %ctaid.y;
	add.u32 	%r3, %r2, %r1;
	cvt.u32.u16 	%r4, %nctaid.z;
	mul.lo.u32 	%r5, %r4, %r3;
	cvt.u32.u16 	%r6, %ctaid.z;
	add.u32 	%r7, %r6, %r5;
	ld.param.s32 	%r8, [__cudaparm_PointInPolygon_Count];
	setp.le.s32 	%p1, %r8, %r7;
	@%p1 bra 	$Lt_0_9986;
	.loc	18	37	0
	cvt.s64.s32 	%rd1, %r7;
	ld.param.u64 	%rd2, [__cudaparm_PointInPolygon_TriangleCounts];
	mul.wide.s32 	%rd3, %r7, 4;
	add.u64 	%rd4, %rd2, %rd3;
	ld.global.s32 	%r9, [%rd4+0];
	ld.global.s32 	%r10, [%rd4+4];
	sub.s32 	%r11, %r10, %r9;
	.loc	18	45	0
	ld.param.u64 	%rd5, [__cudaparm_PointInPolygon_Minima];
	mul.wide.s32 	%rd6, %r7, 12;
	add.u64 	%rd7, %rd5, %rd6;
	ld.global.f32 	%f1, [%rd7+0];
	mov.u16 	%rh3, %tid.x;
	mov.u16 	%rh4, %ntid.y;
	mul.wide.u16 	%r12, %rh3, %rh4;
	cvt.u32.u16 	%r13, %tid.y;
	add.u32 	%r14, %r13, %r12;
	cvt.u32.u16 	%r15, %ntid.z;
	mul.lo.u32 	%r16, %r15, %r14;
	cvt.u32.u16 	%r17, %tid.z;
	add.u32 	%r18, %r17, %r16;
	setp.le.s32 	%p2, %r11, %r18;
	@%p2 bra 	$Lt_0_9474;
	.loc	18	47	0
	mov.u64 	%rd8, __cuda___cuda_local_var_15188_42_non_const_SharedTriangles48;
	cvt.s64.s32 	%rd9, %r18;
	mul.wide.s32 	%rd10, %r18, 52;
	add.u64 	%rd11, %rd8, %rd10;
	ld.param.u64 	%rd12, [__cudaparm_PointInPolygon_Triangles];
	add.s32 	%r19, %r9, %r18;
	cvt.s64.s32 	%rd13, %r19;
	mul.wide.s32 	%rd14, %r19, 52;
	add.u64 	%rd15, %rd12, %rd14;
	ld.global.f32 	%f2, [%rd15+0];
	st.shared.f32 	[%rd11+0], %f2;
	ld.global.s32 	%r20, [%rd4+0];
	add.s32 	%r21, %r20, %r18;
	cvt.s64.s32 	%rd16, %r21;
	mul.wide.s32 	%rd17, %r21, 52;
	add.u64 	%rd18, %rd12, %rd17;
	ld.global.f32 	%f3, [%rd18+4];
	st.shared.f32 	[%rd11+4], %f3;
	ld.global.s32 	%r22, [%rd4+0];
	add.s32 	%r23, %r22, %r18;
	cvt.s64.s32 	%rd19, %r23;
	mul.wide.s32 	%rd20, %r23, 52;
	add.u64 	%rd21, %rd12, %rd20;
	ld.global.f32 	%f4, [%rd21+8];
	st.shared.f32 	[%rd11+8], %f4;
	ld.global.s32 	%r24, [%rd4+0];
	add.s32 	%r25, %r24, %r18;
	cvt.s64.s32 	%rd22, %r25;
	mul.wide.s32 	%rd23, %r25, 52;
	add.u64 	%rd24, %rd12, %rd23;
	ld.global.f32 	%f5, [%rd24+12];
	st.shared.f32 	[%rd11+12], %f5;
	ld.global.s32 	%r26, [%rd4+0];
	add.s32 	%r27, %r26, %r18;
	cvt.s64.s32 	%rd25, %r27;
	mul.wide.s32 	%rd26, %r27, 52;
	add.u64 	%rd27, %rd12, %rd26;
	ld.global.f32 	%f6, [%rd27+16];
	st.shared.f32 	[%rd11+16], %f6;
	ld.global.s32 	%r28, [%rd4+0];
	add.s32 	%r29, %r28, %r18;
	cvt.s64.s32 	%rd28, %r29;
	mul.wide.s32 	%rd29, %r29, 52;
	add.u64 	%rd30, %rd12, %rd29;
	ld.global.f32 	%f7, [%rd30+20];
	st.shared.f32 	[%rd11+20], %f7;
	ld.global.s32 	%r30, [%rd4+0];
	add.s32 	%r31, %r30, %r18;
	cvt.s64.s32 	%rd31, %r31;
	mul.wide.s32 	%rd32, %r31, 52;
	add.u64 	%rd33, %rd12, %rd32;
	ld.global.f32 	%f8, [%rd33+24];
	st.shared.f32 	[%rd11+24], %f8;
	ld.global.s32 	%r32, [%rd4+0];
	add.s32 	%r33, %r32, %r18;
	cvt.s64.s32 	%rd34, %r33;
	mul.wide.s32 	%rd35, %r33, 52;
	add.u64 	%rd36, %rd12, %rd35;
	ld.global.f32 	%f9, [%rd36+28];
	st.shared.f32 	[%rd11+28], %f9;
	ld.global.s32 	%r34, [%rd4+0];
	add.s32 	%r35, %r34, %r18;
	cvt.s64.s32 	%rd37, %r35;
	mul.wide.s32 	%rd38, %r35, 52;
	add.u64 	%rd39, %rd12, %rd38;
	ld.global.f32 	%f10, [%rd39+32];
	st.shared.f32 	[%rd11+32], %f10;
	ld.global.s32 	%r36, [%rd4+0];
	add.s32 	%r37, %r36, %r18;
	cvt.s64.s32 	%rd40, %r37;
	mul.wide.s32 	%rd41, %r37, 52;
	add.u64 	%rd42, %rd12, %rd41;
	ld.global.f32 	%f11, [%rd42+36];
	st.shared.f32 	[%rd11+36], %f11;
	ld.global.s32 	%r38, [%rd4+0];
	add.s32 	%r39, %r38, %r18;
	cvt.s64.s32 	%rd43, %r39;
	mul.wide.s32 	%rd44, %r39, 52;
	add.u64 	%rd45, %rd12, %rd44;
	ld.global.f32 	%f12, [%rd45+40];
	st.shared.f32 	[%rd11+40], %f12;
	ld.global.s32 	%r40, [%rd4+0];
	add.s32 	%r41, %r40, %r18;
	cvt.s64.s32 	%rd46, %r41;
	mul.wide.s32 	%rd47, %r41, 52;
	add.u64 	%rd48, %rd12, %rd47;
	ld.global.f32 	%f13, [%rd48+44];
	st.shared.f32 	[%rd11+44], %f13;
	ld.global.s32 	%r42, [%rd4+0];
	add.s32 	%r43, %r42, %r18;
	cvt.s64.s32 	%rd49, %r43;
	mul.wide.s32 	%rd50, %r43, 52;
	add.u64 	%rd51, %rd12, %rd50;
	ld.global.u8 	%rh5, [%rd51+48];
	st.shared.u8 	[%rd11+48], %rh5;
	ld.global.s32 	%r44, [%rd4+0];
	add.s32 	%r45, %r44, %r18;
	cvt.s64.s32 	%rd52, %r45;
	mul.wide.s32 	%rd53, %r45, 52;
	add.u64 	%rd54, %rd12, %rd53;
	ld.global.u8 	%rh6, [%rd54+49];
	st.shared.u8 	[%rd11+49], %rh6;
	ld.global.s32 	%r46, [%rd4+0];
	add.s32 	%r47, %r46, %r18;
	cvt.s64.s32 	%rd55, %r47;
	mul.wide.s32 	%rd56, %r47, 52;
	add.u64 	%rd57, %rd12, %rd56;
	ld.global.s8 	%rh7, [%rd57+50];
	st.shared.s8 	[%rd11+50], %rh7;
	ld.global.s32 	%r48, [%rd4+0];
	add.s32 	%r49, %r48, %r18;
	cvt.s64.s32 	%rd58, %r49;
	mul.wide.s32 	%rd59, %r49, 52;
	add.u64 	%rd60, %rd12, %rd59;
	ld.global.s8 	%rh8, [%rd60+51];
	st.shared.s8 	[%rd11+51], %rh8;
$Lt_0_9474:
	mov.u64 	%rd8, __cuda___cuda_local_var_15188_42_non_const_SharedTriangles48;
	.loc	18	49	0
	bar.sync 	0;
	ld.param.s32 	%r50, [__cudaparm_PointInPolygon_PointCountPerSTL];
	shr.s32 	%r51, %r50, 31;
	mov.s32 	%r52, 511;
	and.b32 	%r53, %r51, %r52;
	add.s32 	%r54, %r53, %r50;
	shr.s32 	%r55, %r54, 9;
	mov.u32 	%r56, 0;
	setp.le.s32 	%p3, %r55, %r56;
	@%p3 bra 	$Lt_0_9986;
	ld.param.s32 	%r50, [__cudaparm_PointInPolygon_PointCountPerSTL];
	mul.lo.s32 	%r57, %r50, %r7;
	mul.lo.s32 	%r58, %r55, %r18;
	add.s32 	%r59, %r57, %r58;
	mov.s32 	%r60, %r55;
	mov.s32 	%r61, 0;
	setp.gt.s32 	%p4, %r11, %r61;
	mov.s32 	%r62, %r59;
	add.s32 	%r63, %r55, %r59;
	ld.param.u64 	%rd61, [__cudaparm_PointInPolygon_Points];
	cvt.s64.s32 	%rd62, %r59;
	mul.wide.s32 	%rd63, %r59, 12;
	add.u64 	%rd64, %rd61, %rd63;
	mov.s32 	%r64, %r60;
$Lt_0_10498:
 //<loop> Loop body line 49, nesting depth: 1, estimated iterations: unknown
	.loc	18	53	0
	ld.global.f32 	%f14, [%rd64+0];
	ld.global.f32 	%f15, [%rd64+4];
	ld.global.f32 	%f16, [%rd64+8];
	.loc	18	57	0
	@!%p4 bra 	$Lt_0_13314;
	mov.s32 	%r65, %r11;
	sub.f32 	%f17, %f15, %f15;
	sub.f32 	%f18, %f14, %f1;
	sub.f32 	%f19, %f16, %f16;
	mov.s64 	%rd65, %rd8;
	mov.s32 	%r66, 0;
	mov.s32 	%r67, 0;
	mov.s32 	%r68, 0;
	mov.s32 	%r69, %r65;
$Lt_0_11266:
 //<loop> Loop body line 57, nesting depth: 2, estimated iterations: unknown
	.loc	18	64	0
	ld.shared.f32 	%f20, [%rd65+12];
	ld.shared.f32 	%f21, [%rd65+16];
	ld.shared.f32 	%f22, [%rd65+20];
	ld.shared.f32 	%f23, [%rd65+24];
	ld.shared.f32 	%f24, [%rd65+28];
	ld.shared.f32 	%f25, [%rd65+32];
	ld.shared.f32 	%f26, [%rd65+36];
	ld.shared.f32 	%f27, [%rd65+40];
	ld.shared.f32 	%f28, [%rd65+44];
	.loc	5	25	0
	sub.f32 	%f29, %f20, %f23;
	sub.f32 	%f30, %f25, %f28;
	sub.f32 	%f31, %f23, %f26;
	sub.f32 	%f32, %f22, %f25;
	sub.f32 	%f33, %f24, %f27;
	sub.f32 	%f34, %f21, %f24;
	mul.f32 	%f35, %f29, %f30;
	mul.f32 	%f36, %f32, %f33;
	mul.f32 	%f37, %f31, %f34;
	mul.f32 	%f38, %f31, %f32;
	sub.f32 	%f39, %f38, %f35;
	mul.f32 	%f40, %f34, %f30;
	sub.f32 	%f41, %f40, %f36;
	mul.f32 	%f42, %f29, %f33;
	sub.f32 	%f43, %f42, %f37;
	mul.f32 	%f44, %f39, %f21;
	mad.f32 	%f45, %f41, %f20, %f44;
	mad.f32 	%f46, %f43, %f22, %f45;
	cvt.f64.f32 	%fd1, %f46;
	neg.f64 	%fd2, %fd1;
	cvt.rn.f32.f64 	%f47, %fd2;
	mul.f32 	%f48, %f39, %f15;
	mad.f32 	%f49, %f1, %f41, %f48;
	mad.f32 	%f50, %f16, %f43, %f49;
	add.f32 	%f51, %f47, %f50;
	cvt.f64.f32 	%fd3, %f51;
	neg.f64 	%fd4, %fd3;
	cvt.rn.f32.f64 	%f52, %fd4;
	mul.f32 	%f53, %f17, %f39;
	mad.f32 	%f54, %f41, %f18, %f53;
	mad.f32 	%f55, %f43, %f19, %f54;
	div.full.f32 	%f56, %f52, %f55;
	mov.f32 	%f57, %f56;
	.loc	5	34	0
	sub.f32 	%f58, %f24, %f21;
	sub.f32 	%f59, %f23, %f20;
	sub.f32 	%f60, %f25, %f22;
	mul.f32 	%f61, %f58, %f58;
	mad.f32 	%f62, %f59, %f59, %f61;
	mad.f32 	%f63, %f60, %f60, %f62;
	sqrt.approx.f32 	%f64, %f63;
	div.full.f32 	%f65, %f58, %f64;
	div.full.f32 	%f66, %f59, %f64;
	div.full.f32 	%f67, %f60, %f64;
	mul.f32 	%f68, %f17, %f56;
	mul.f32 	%f69, %f18, %f56;
	mul.f32 	%f70, %f19, %f56;
	add.f32 	%f71, %f68, %f15;
	add.f32 	%f72, %f69, %f1;
	add.f32 	%f73, %f70, %f16;
	mul.f32 	%f74, %f65, %f71;
	mad.f32 	%f75, %f72, %f66, %f74;
	mad.f32 	%f76, %f73, %f67, %f75;
	.loc	5	35	0
	mul.f32 	%f77, %f39, %f39;
	mad.f32 	%f78, %f41, %f41, %f77;
	mad.f32 	%f79, %f43, %f43, %f78;
	sqrt.approx.f32 	%f80, %f79;
	div.full.f32 	%f81, %f41, %f80;
	div.full.f32 	%f82, %f43, %f80;
	div.full.f32 	%f83, %f39, %f80;
	mul.f32 	%f84, %f67, %f81;
	mul.f32 	%f85, %f66, %f82;
	sub.f32 	%f86, %f85, %f84;
	mul.f32 	%f87, %f71, %f86;
	mul.f32 	%f88, %f65, %f82;
	mul.f32 	%f89, %f67, %f83;
	sub.f32 	%f90, %f89, %f88;
	mad.f32 	%f91, %f90, %f72, %f87;
	mul.f32 	%f92, %f66, %f83;
	mul.f32 	%f93, %f65, %f81;
	sub.f32 	%f94, %f93, %f92;
	mad.f32 	%f95, %f94, %f73, %f91;
	.loc	18	64	0
	sub.f32 	%f96, %f26, %f20;
	sub.f32 	%f97, %f27, %f21;
	mul.f32 	%f98, %f58, %f96;
	mul.f32 	%f99, %f59, %f97;
	sub.f32 	%f100, %f99, %f98;
	rcp.approx.f32 	%f101, %f100;
	mul.f32 	%f102, %f96, %f101;
	mul.f32 	%f103, %f97, %f101;
	mul.f32 	%f104, %f102, %f76;
	neg.f32 	%f105, %f104;
	mad.f32 	%f106, %f103, %f76, %f105;
	mov.f32 	%f107, 0f3f800000;   	// 1
	setp.gt.f32 	%p5, %f106, %f107;
	@%p5 bra 	$Lt_0_13826;
	mov.f32 	%f108, 0f00000000;   	// 0
	setp.lt.f32 	%p6, %f106, %f108;
	@%p6 bra 	$Lt_0_13826;
	mul.f32 	%f109, %f102, %f95;
	neg.f32 	%f110, %f109;
	mad.f32 	%f111, %f103, %f95, %f110;
	mov.f32 	%f112, 0f3f800000;   	// 1
	setp.gt.f32 	%p7, %f111, %f112;
	@%p7 bra 	$Lt_0_13826;
	mov.f32 	%f113, 0f00000000;   	// 0
	setp.lt.f32 	%p8, %f111, %f113;
	@!%p8 bra 	$L_0_7938;
$Lt_0_13826:
$L_0_8194:
	mov.f32 	%f57, 0fbf800000;    	// -1
$L_0_7938:
	.loc	18	65	0
	cvt.f64.f32 	%fd5, %f57;
	mov.f64 	%fd6, 0d3ff0000000000000;	// 1
	setp.gt.f64 	%p9, %fd5, %fd6;
	@!%p9 bra 	$Lt_0_11778;
	.loc	18	67	0
	add.s32 	%r68, %r68, 1;
	bra.uni 	$Lt_0_11522;
$Lt_0_11778:
	.loc	18	68	0
	add.s32 	%r70, %r67, 1;
	mov.f64 	%fd7, 0d0000000000000000;	// 0
	setp.gt.f64 	%p10, %fd5, %fd7;
	selp.s32 	%r67, %r70, %r67, %p10;
$Lt_0_11522:
	add.s32 	%r66, %r66, 1;
	add.u64 	%rd65, %rd65, 52;
	setp.ne.s32 	%p11, %r11, %r66;
	@%p11 bra 	$Lt_0_11266;
	bra.uni 	$Lt_0_10754;
$Lt_0_13314:
	mov.s32 	%r67, 0;
	mov.s32 	%r68, 0;
$Lt_0_10754:
	set.ne.u32.s32 	%r71, %r67, %r68;
	neg.s32 	%r72, %r71;
	and.b32 	%r73, %r68, 1;
	mov.u32 	%r74, 0;
	set.eq.u32.u32 	%r75, %r73, %r74;
	neg.s32 	%r76, %r75;
	or.b32 	%r77, %r72, %r76;
	mov.u32 	%r78, 0;
	setp.eq.s32 	%p12, %r77, %r78;
	@%p12 bra 	$Lt_0_12290;
	.loc	18	76	0
	mov.f32 	%f114, 0f00000000;   	// 0
	st.global.f32 	[%rd64+0], %f114;
	mov.f32 	%f115, 0f00000000;   	// 0
	st.global.f32 	[%rd64+4], %f115;
	mov.f32 	%f116, 0f00000000;   	// 0
	st.global.f32 	[%rd64+8], %f116;
$Lt_0_12290:
	add.s32 	%r62, %r62, 1;
	add.u64 	%rd64, %rd64, 12;
	setp.ne.s32 	%p13, %r62, %r63;
	@%p13 bra 	$Lt_0_10498;
$Lt_0_9986:
$Lt_0_8962:
	.loc	18	84	0
	exit;
$LDWend_PointInPolygon:
	} // PointInPolygon



// ===== COMPILED SASS (sm_100) =====

	.target	sm_100

	.elftype	@"ET_EXEC"


//--------------------- .note.nv.tkinfo           --------------------------
	.section	.note.nv.tkinfo,"",@"SHT_NOTE"
	.sectionflags	@"SHF_NOTE_NV_TKINFO"
	.tkinfo
        /*0018*/ 	.word	0x00000002
        /*0030*/ 	.string	""
        /*0030*/ 	.string	"ptxas"
        /*0030*/ 	.string	"Cuda compilation tools, release 13.0, V13.0.88"
        /*0030*/ 	.string	"Build cuda_13.0.r13.0/compiler.36424714_0"
        /*0030*/ 	.string	"-arch sm_100 "



//--------------------- .note.nv.cuinfo           --------------------------
	.section	.note.nv.cuinfo,"",@"SHT_NOTE"
	.sectionflags	@"SHF_NOTE_NV_CUINFO"
        /*0018*/ 	.short	0x0002
        /*001a*/ 	.short	0x000a
        /*001c*/ 	.short	0x0082
	.zero		2


//--------------------- .nv.info                  --------------------------
	.section	.nv.info,"",@"SHT_CUDA_INFO"
	.align	4


	//----- nvinfo : EIATTR_REGCOUNT
	.align		4
        /*0000*/ 	.byte	0x04, 0x2f
        /*0002*/ 	.short	(.L_1 - .L_0)
	.align		4
.L_0:
        /*0004*/ 	.word	index@(PointInPolygon)
        /*0008*/ 	.word	0x00000028


	//----- nvinfo : EIATTR_FRAME_SIZE
	.align		4
.L_1:
        /*000c*/ 	.byte	0x04, 0x11
        /*000e*/ 	.short	(.L_3 - .L_2)
	.align		4
.L_2:
        /*0010*/ 	.word	index@(PointInPolygon)
        /*0014*/ 	.word	0x00000000


	//----- nvinfo : EIATTR_MIN_STACK_SIZE
	.align		4
.L_3:
        /*0018*/ 	.byte	0x04, 0x12
        /*001a*/ 	.short	(.L_5 - .L_4)
	.align		4
.L_4:
        /*001c*/ 	.word	index@(PointInPolygon)
        /*0020*/ 	.word	0x00000000
.L_5:


//--------------------- .nv.compat                --------------------------
	.section	.nv.compat,"",@"SHT_CUDA_COMPAT_INFO"
	.align	4
        /*0000*/ 	.byte	0x02, 0x09, 0x00, 0x00, 0x02, 0x02, 0x01, 0x00, 0x02, 0x05, 0x05, 0x00, 0x03, 0x07, 0x01, 0x01
        /*0010*/ 	.byte	0x02, 0x03, 0x00, 0x00, 0x02, 0x06, 0x01, 0x00, 0x04, 0x0b, 0x08, 0x00, 0x01, 0x00, 0x00, 0x00
        /*0020*/ 	.byte	0x00, 0x00, 0x00, 0x00


//--------------------- .nv.info.PointInPolygon   --------------------------
	.section	.nv.info.PointInPolygon,"",@"SHT_CUDA_INFO"
	.sectionflags	@""
	.align	4


	//----- nvinfo : EIATTR_CUDA_API_VERSION
	.align		4
        /*0000*/ 	.byte	0x04, 0x37
        /*0002*/ 	.short	(.L_7 - .L_6)
.L_6:
        /*0004*/ 	.word	0x00000082


	//----- nvinfo : EIATTR_KPARAM_INFO
	.align		4
.L_7:
        /*0008*/ 	.byte	0x04, 0x17
        /*000a*/ 	.short	(.L_9 - .L_8)
.L_8:
        /*000c*/ 	.word	0x00000000
        /*0010*/ 	.short	0x0006
        /*0012*/ 	.short	0x0028
        /*0014*/ 	.byte	0x00, 0xf0, 0x21, 0x00


	//----- nvinfo : EIATTR_KPARAM_INFO
	.align		4
.L_9:
        /*0018*/ 	.byte	0x04, 0x17
        /*001a*/ 	.short	(.L_11 - .L_10)
.L_10:
        /*001c*/ 	.word	0x00000000
        /*0020*/ 	.short	0x0005
        /*0022*/ 	.short	0x0020
        /*0024*/ 	.byte	0x00, 0xf0, 0x21, 0x00


	//----- nvinfo : EIATTR_KPARAM_INFO
	.align		4
.L_11:
        /*0028*/ 	.byte	0x04, 0x17
        /*002a*/ 	.short	(.L_13 - .L_12)
.L_12:
        /*002c*/ 	.word	0x00000000
        /*0030*/ 	.short	0x0004
        /*0032*/ 	.short	0x0018
        /*0034*/ 	.byte	0x00, 0xf0, 0x21, 0x00


	//----- nvinfo : EIATTR_KPARAM_INFO
	.align		4
.L_13:
        /*0038*/ 	.byte	0x04, 0x17
        /*003a*/ 	.short	(.L_15 - .L_14)
.L_14:
        /*003c*/ 	.word	0x00000000
        /*0040*/ 	.short	0x0003
        /*0042*/ 	.short	0x0010
        /*0044*/ 	.byte	0x00, 0xf0, 0x21, 0x00


	//----- nvinfo : EIATTR_KPARAM_INFO
	.align		4
.L_15:
        /*0048*/ 	.byte	0x04, 0x17
        /*004a*/ 	.short	(.L_17 - .L_16)
.L_16:
        /*004c*/ 	.word	0x00000000
        /*0050*/ 	.short	0x0002
        /*0052*/ 	.short	0x0008
        /*0054*/ 	.byte	0x00, 0xf0, 0x21, 0x00


	//----- nvinfo : EIATTR_KPARAM_INFO
	.align		4
.L_17:
        /*0058*/ 	.byte	0x04, 0x17
        /*005a*/ 	.short	(.L_19 - .L_18)
.L_18:
        /*005c*/ 	.word	0x00000000
        /*0060*/ 	.short	0x0001
        /*0062*/ 	.short	0x0004
        /*0064*/ 	.byte	0x00, 0xf0, 0x11, 0x00


	//----- nvinfo : EIATTR_KPARAM_INFO
	.align		4
.L_19:
        /*0068*/ 	.byte	0x04, 0x17
        /*006a*/ 	.short	(.L_21 - .L_20)
.L_20:
        /*006c*/ 	.word	0x00000000
        /*0070*/ 	.short	0x0000
        /*0072*/ 	.short	0x0000
        /*0074*/ 	.byte	0x00, 0xf0, 0x11, 0x00


	//----- nvinfo : EIATTR_SPARSE_MMA_MASK
	.align		4
.L_21:
        /*0078*/ 	.byte	0x03, 0x50
        /*007a*/ 	.short	0x0000


	//----- nvinfo : EIATTR_MAXREG_COUNT
	.align		4
        /*007c*/ 	.byte	0x03, 0x1b
        /*007e*/ 	.short	0x00ff


	//----- nvinfo : EIATTR_NUM_BARRIERS
	.align		4
        /*0080*/ 	.byte	0x02, 0x4c
        /*0082*/ 	.byte	0x01
	.zero		1


	//----- nvinfo : EIATTR_MERCURY_ISA_VERSION
	.align		4
        /*0084*/ 	.byte	0x03, 0x5f
        /*0086*/ 	.short	0x0101


	//----- nvinfo : EIATTR_VRC_CTA_INIT_COUNT
	.align		4
        /*0088*/ 	.byte	0x02, 0x4a
	.zero		1
	.zero		1


	//----- nvinfo : EIATTR_EXIT_INSTR_OFFSETS
	.align		4
        /*008c*/ 	.byte	0x04, 0x1c
        /*008e*/ 	.short	(.L_23 - .L_22)


	//   ....[0]....
.L_22:
        /*0090*/ 	.word	0x000000f0


	//   ....[1]....
        /*0094*/ 	.word	0x00000570


	//   ....[2]....
        /*0098*/ 	.word	0x00000f10


	//----- nvinfo : EIATTR_CRS_STACK_SIZE
	.align		4
.L_23:
        /*009c*/ 	.byte	0x04, 0x1e
        /*009e*/ 	.short	(.L_25 - .L_24)
.L_24:
        /*00a0*/ 	.word	0x00000000


	//----- nvinfo : EIATTR_CBANK_PARAM_SIZE
	.align		4
.L_25:
        /*00a4*/ 	.byte	0x03, 0x19
        /*00a6*/ 	.short	0x0030


	//----- nvinfo : EIATTR_PARAM_CBANK
	.align		4
        /*00a8*/ 	.byte	0x04, 0x0a
        /*00aa*/ 	.short	(.L_27 - .L_26)
	.align		4
.L_26:
        /*00ac*/ 	.word	index@(.nv.constant0.PointInPolygon)
        /*00b0*/ 	.short	0x0380
        /*00b2*/ 	.short	0x0030


	//----- nvinfo : EIATTR_SW_WAR
	.align		4
.L_27:
        /*00b4*/ 	.byte	0x04, 0x36
        /*00b6*/ 	.short	(.L_29 - .L_28)
.L_28:
        /*00b8*/ 	.word	0x00000008
.L_29:


//--------------------- .nv.callgraph             --------------------------
	.section	.nv.callgraph,"",@"SHT_CUDA_CALLGRAPH"
	.align	4
	.sectionentsize	8
	.align		4
        /*0000*/ 	.word	0x00000000
	.align		4
        /*0004*/ 	.word	0xffffffff
	.align		4
        /*0008*/ 	.word	0x00000000
	.align		4
        /*000c*/ 	.word	0xfffffffe
	.align		4
        /*0010*/ 	.word	0x00000000
	.align		4
        /*0014*/ 	.word	0xfffffffd
	.align		4
        /*0018*/ 	.word	0x00000000
	.align		4
        /*001c*/ 	.word	0xfffffffc


//--------------------- .text.PointInPolygon      --------------------------
	.section	.text.PointInPolygon,"ax",@progbits
	.align	128
.text.PointInPolygon:
        .type           PointInPolygon,@function
        .size           PointInPolygon,(.L_x_10 - PointInPolygon)
        .other          PointInPolygon,@"STO_CUDA_ENTRY STV_DEFAULT"
PointInPolygon:
[----:B------:R-:W-:Y:S01]  /*0000*/  LDC R1, c[0x0][0x37c] ;  /* 0x0000df00ff017b82 */ /* 0x000fe20000000800 */
[----:B------:R-:W0:Y:S07]  /*0010*/  S2R R3, SR_CTAID.Z ;  /* 0x0000000000037919 */ /* 0x000e2e0000002700 */
[----:B------:R-:W1:Y:S01]  /*0020*/  S2UR UR6, SR_CTAID.X ;  /* 0x00000000000679c3 */ /* 0x000e620000002500 */
[----:B------:R-:W2:Y:S01]  /*0030*/  LDCU UR5, c[0x0][0x374] ;  /* 0x00006e80ff0577ac */ /* 0x000ea20008000800 */
[----:B------:R-:W3:Y:S06]  /*0040*/  LDCU UR7, c[0x0][0x380] ;  /* 0x00007000ff0777ac */ /* 0x000eec0008000800 */
[----:B------:R-:W4:Y:S08]  /*0050*/  S2UR UR4, SR_CTAID.Y ;  /* 0x00000000000479c3 */ /* 0x000f300000002600 */
[----:B------:R-:W5:Y:S01]  /*0060*/  LDC R8, c[0x0][0x378] ;  /* 0x0000de00ff087b82 */ /* 0x000f620000000800 */
[----:B--2---:R-:W-:-:S02]  /*0070*/  ULOP3.LUT UR5, UR5, 0xffff, URZ, 0xc0, !UPT ;  /* 0x0000ffff05057892 */ /* 0x004fc4000f8ec0ff */
[----:B-1----:R-:W-:Y:S01]  /*0080*/  ULOP3.LUT UR6, UR6, 0xffff, URZ, 0xc0, !UPT ;  /* 0x0000ffff06067892 */ /* 0x002fe2000f8ec0ff */
[----:B0-----:R-:W-:Y:S01]  /*0090*/  LOP3.LUT R3, R3, 0xffff, RZ, 0xc0, !PT ;  /* 0x0000ffff03037812 */ /* 0x001fe200078ec0ff */
[----:B----4-:R-:W-:-:S04]  /*00a0*/  ULOP3.LUT UR4, UR4, 0xffff, URZ, 0xc0, !UPT ;  /* 0x0000ffff04047892 */ /* 0x010fc8000f8ec0ff */
[----:B------:R-:W-:Y:S01]  /*00b0*/  UIMAD UR4, UR5, UR6, UR4 ;  /* 0x00000006050472a4 */ /* 0x000fe2000f8e0204 */
[----:B-----5:R-:W-:-:S05]  /*00c0*/  LOP3.LUT R8, R8, 0xffff, RZ, 0xc0, !PT ;  /* 0x0000ffff08087812 */ /* 0x020fca00078ec0ff */
[----:B------:R-:W-:-:S05]  /*00d0*/  IMAD R8, R8, UR4, R3 ;  /* 0x0000000408087c24 */ /* 0x000fca000f8e0203 */
[----:B---3--:R-:W-:-:S13]  /*00e0*/  ISETP.GE.AND P0, PT, R8, UR7, PT ;  /* 0x0000000708007c0c */ /* 0x008fda000bf06270 */
[----:B------:R-:W-:Y:S05]  /*00f0*/  @P0 EXIT ;  /* 0x000000000000094d */ /* 0x000fea0003800000 */
[----:B------:R-:W0:Y:S01]  /*0100*/  LDC.64 R2, c[0x0][0x388] ;  /* 0x0000e200ff027b82 */ /* 0x000e220000000a00 */
[----:B------:R-:W1:Y:S07]  /*0110*/  LDCU.64 UR8, c[0x0][0x358] ;  /* 0x00006b00ff0877ac */ /* 0x000e6e0008000a00 */
[----:B------:R-:W2:Y:S01]  /*0120*/  LDC.64 R4, c[0x0][0x3a0] ;  /* 0x0000e800ff047b82 */ /* 0x000ea20000000a00 */
[----:B0-----:R-:W-:-:S05]  /*0130*/  IMAD.WIDE R2, R8, 0x4, R2 ;  /* 0x0000000408027825 */ /* 0x001fca00078e0202 */
[----:B-1----:R-:W3:Y:S04]  /*0140*/  LDG.E R7, desc[UR8][R2.64] ;  /* 0x0000000802077981 */ /* 0x002ee8000c1e1900 */
[----:B------:R0:W3:Y:S01]  /*0150*/  LDG.E R6, desc[UR8][R2.64+0x4] ;  /* 0x0000040802067981 */ /* 0x0000e2000c1e1900 */
[----:B--2---:R-:W-:-:S05]  /*0160*/  IMAD.WIDE R4, R8, 0xc, R4 ;  /* 0x0000000c08047825 */ /* 0x004fca00078e0204 */
[----:B------:R1:W5:Y:S01]  /*0170*/  LDG.E R0, desc[UR8][R4.64] ;  /* 0x0000000804007981 */ /* 0x000362000c1e1900 */
[----:B------:R-:W2:Y:S01]  /*0180*/  LDCU UR5, c[0x0][0x364] ;  /* 0x00006c80ff0577ac */ /* 0x000ea20008000800 */
[----:B------:R-:W-:Y:S01]  /*0190*/  BSSY.RECONVERGENT B0, `(.L_x_0) ;  /* 0x0000036000007945 */ /* 0x000fe20003800200 */
[----:B------:R-:W4:Y:S01]  /*01a0*/  S2R R10, SR_TID.X ;  /* 0x00000000000a7919 */ /* 0x000f220000002100 */
[----:B------:R-:W0:Y:S01]  /*01b0*/  LDCU UR4, c[0x0][0x368] ;  /* 0x00006d00ff0477ac */ /* 0x000e220008000800 */
[----:B------:R-:W1:Y:S01]  /*01c0*/  S2R R9, SR_TID.Y ;  /* 0x0000000000097919 */ /* 0x000e620000002200 */
[----:B------:R-:W1:Y:S01]  /*01d0*/  S2R R11, SR_TID.Z ;  /* 0x00000000000b7919 */ /* 0x000e620000002300 */
[----:B--2---:R-:W-:Y:S02]  /*01e0*/  ULOP3.LUT UR5, UR5, 0xffff, URZ, 0xc0, !UPT ;  /* 0x0000ffff05057892 */ /* 0x004fe4000f8ec0ff */
[----:B0-----:R-:W-:Y:S01]  /*01f0*/  ULOP3.LUT UR4, UR4, 0xffff, URZ, 0xc0, !UPT ;  /* 0x0000ffff04047892 */ /* 0x001fe2000f8ec0ff */
[----:B----4-:R-:W-:-:S02]  /*0200*/  LOP3.LUT R10, R10, 0xffff, RZ, 0xc0, !PT ;  /* 0x0000ffff0a0a7812 */ /* 0x010fc400078ec0ff */
[----:B-1----:R-:W-:Y:S02]  /*0210*/  LOP3.LUT R9, R9, 0xffff, RZ, 0xc0, !PT ;  /* 0x0000ffff09097812 */ /* 0x002fe400078ec0ff */
[----:B------:R-:W-:-:S03]  /*0220*/  LOP3.LUT R2, R11, 0xffff, RZ, 0xc0, !PT ;  /* 0x0000ffff0b027812 */ /* 0x000fc600078ec0ff */
[----:B------:R-:W-:-:S04]  /*0230*/  IMAD R9, R10, UR5, R9 ;  /* 0x000000050a097c24 */ /* 0x000fc8000f8e0209 */
[----:B------:R-:W-:Y:S01]  /*0240*/  IMAD R9, R9, UR4, R2 ;  /* 0x0000000409097c24 */ /* 0x000fe2000f8e0202 */
[----:B---3--:R-:W-:-:S04]  /*0250*/  IADD3 R6, PT, PT, -R7, R6, RZ ;  /* 0x0000000607067210 */ /* 0x008fc80007ffe1ff */
[----:B------:R-:W-:-:S13]  /*0260*/  ISETP.GT.AND P0, PT, R6, R9, PT ;  /* 0x000000090600720c */ /* 0x000fda0003f04270 */
[----:B------:R-:W-:Y:S05]  /*0270*/  @!P0 BRA `(.L_x_1) ;  /* 0x00000000009c8947 */ /* 0x000fea0003800000 */
[----:B------:R-:W0:Y:S01]  /*0280*/  LDC.64 R2, c[0x0][0x390] ;  /* 0x0000e400ff027b82 */ /* 0x000e220000000a00 */
[----:B------:R-:W-:-:S05]  /*0290*/  IADD3 R7, PT, PT, R7, R9, RZ ;  /* 0x0000000907077210 */ /* 0x000fca0007ffe0ff */
[----:B0-----:R-:W-:-:S05]  /*02a0*/  IMAD.WIDE R2, R7, 0x34, R2 ;  /* 0x0000003407027825 */ /* 0x001fca00078e0202 */
[----:B------:R-:W2:Y:S04]  /*02b0*/  LDG.E R5, desc[UR8][R2.64] ;  /* 0x0000000802057981 */ /* 0x000ea8000c1e1900 */
[----:B------:R-:W3:Y:S04]  /*02c0*/  LDG.E R7, desc[UR8][R2.64+0x4] ;  /* 0x0000040802077981 */ /* 0x000ee8000c1e1900 */
[----:B------:R-:W4:Y:S04]  /*02d0*/  LDG.E R11, desc[UR8][R2.64+0x8] ;  /* 0x00000808020b7981 */ /* 0x000f28000c1e1900 */
        /* <DEDUP_REMOVED lines=9> */
[----:B------:R-:W4:Y:S04]  /*0370*/  LDG.E.U8 R31, desc[UR8][R2.64+0x30] ;  /* 0x00003008021f7981 */ /* 0x000f28000c1e1100 */
[----:B------:R-:W4:Y:S04]  /*0380*/  LDG.E.U8 R33, desc[UR8][R2.64+0x31] ;  /* 0x0000310802217981 */ /* 0x000f28000c1e1100 */
[----:B------:R-:W4:Y:S04]  /*0390*/  LDG.E.S8 R35, desc[UR8][R2.64+0x32] ;  /* 0x0000320802237981 */ /* 0x000f28000c1e1300 */
[----:B------:R-:W4:Y:S01]  /*03a0*/  LDG.E.S8 R37, desc[UR8][R2.64+0x33] ;  /* 0x0000330802257981 */ /* 0x000f22000c1e1300 */
[----:B------:R-:W-:Y:S01]  /*03b0*/  MOV R4, 0x400 ;  /* 0x0000040000047802 */ /* 0x000fe20000000f00 */
[----:B------:R-:W0:Y:S03]  /*03c0*/  S2R R10, SR_CgaCtaId ;  /* 0x00000000000a7919 */ /* 0x000e260000008800 */
[----:B0-----:R-:W-:-:S05]  /*03d0*/  LEA R4, R10, R4, 0x18 ;  /* 0x000000040a047211 */ /* 0x001fca00078ec0ff */
[----:B------:R-:W-:-:S05]  /*03e0*/  IMAD R4, R9, 0x34, R4 ;  /* 0x0000003409047824 */ /* 0x000fca00078e0204 */
[----:B--2---:R0:W-:Y:S04]  /*03f0*/  STS [R4], R5 ;  /* 0x0000000504007388 */ /* 0x0041e80000000800 */
[----:B---3--:R0:W-:Y:S04]  /*0400*/  STS [R4+0x4], R7 ;  /* 0x0000040704007388 */ /* 0x0081e80000000800 */
[----:B----4-:R0:W-:Y:S04]  /*0410*/  STS [R4+0x8], R11 ;  /* 0x0000080b04007388 */ /* 0x0101e80000000800 */
[----:B------:R0:W-:Y:S04]  /*0420*/  STS [R4+0xc], R13 ;  /* 0x00000c0d04007388 */ /* 0x0001e80000000800 */
        /* <DEDUP_REMOVED lines=8> */
[----:B------:R0:W-:Y:S04]  /*04b0*/  STS.U8 [R4+0x30], R31 ;  /* 0x0000301f04007388 */ /* 0x0001e80000000000 */
[----:B------:R0:W-:Y:S04]  /*04c0*/  STS.U8 [R4+0x31], R33 ;  /* 0x0000312104007388 */ /* 0x0001e80000000000 */
[----:B------:R0:W-:Y:S04]  /*04d0*/  STS.S8 [R4+0x32], R35 ;  /* 0x0000322304007388 */ /* 0x0001e80000000200 */
[----:B------:R0:W-:Y:S02]  /*04e0*/  STS.S8 [R4+0x33], R37 ;  /* 0x0000332504007388 */ /* 0x0001e40000000200 */
.L_x_1:
[----:B------:R-:W-:Y:S05]  /*04f0*/  BSYNC.RECONVERGENT B0 ;  /* 0x0000000000007941 */ /* 0x000fea0003800200 */
.L_x_0:
[----:B------:R-:W1:Y:S02]  /*0500*/  LDCU UR5, c[0x0][0x384] ;  /* 0x00007080ff0577ac */ /* 0x000e640008000800 */
[----:B-1----:R-:W-:-:S04]  /*0510*/  USHF.R.S32.HI UR4, URZ, 0x1f, UR5 ;  /* 0x0000001fff047899 */ /* 0x002fc80008011405 */
[----:B------:R-:W-:-:S04]  /*0520*/  ULOP3.LUT UR4, UR4, 0x1ff, URZ, 0xc0, !UPT ;  /* 0x000001ff04047892 */ /* 0x000fc8000f8ec0ff */
[----:B------:R-:W-:-:S04]  /*0530*/  UIADD3 UR4, UPT, UPT, UR4, UR5, URZ ;  /* 0x0000000504047290 */ /* 0x000fc8000fffe0ff */
[----:B------:R-:W-:Y:S01]  /*0540*/  USHF.R.S32.HI UR4, URZ, 0x9, UR4 ;  /* 0x00000009ff047899 */ /* 0x000fe20008011404 */
[----:B------:R-:W-:Y:S05]  /*0550*/  BAR.SYNC.DEFER_BLOCKING 0x0 ;  /* 0x0000000000007b1d */ /* 0x000fea0000010000 */
[----:B------:R-:W-:-:S13]  /*0560*/  ISETP.LT.AND P0, PT, RZ, UR4, PT ;  /* 0x00000004ff007c0c */ /* 0x000fda000bf01270 */
[----:B------:R-:W-:Y:S05]  /*0570*/  @!P0 EXIT ;  /* 0x000000000000894d */ /* 0x000fea0003800000 */
[----:B------:R-:W1:Y:S01]  /*0580*/  LDC.64 R2, c[0x0][0x3a8] ;  /* 0x0000ea00ff027b82 */ /* 0x000e620000000a00 */
[----:B------:R-:W-:-:S04]  /*0590*/  IMAD R9, R9, UR4, RZ ;  /* 0x0000000409097c24 */ /* 0x000fc8000f8e02ff */
[----:B------:R-:W-:Y:S01]  /*05a0*/  IMAD R8, R8, UR5, R9 ;  /* 0x0000000508087c24 */ /* 0x000fe2000f8e0209 */
[----:B------:R-:W-:Y:S02]  /*05b0*/  UMOV UR5, 0x400 ;  /* 0x0000040000057882 */ /* 0x000fe40000000000 */
[----:B------:R-:W2:Y:S02]  /*05c0*/  S2UR UR6, SR_CgaCtaId ;  /* 0x00000000000679c3 */ /* 0x000ea40000008800 */
[C---:B------:R-:W-:Y:S01]  /*05d0*/  IADD3 R9, PT, PT, R8.reuse, UR4, RZ ;  /* 0x0000000408097c10 */ /* 0x040fe2000fffe0ff */
[----:B-1----:R-:W-:-:S03]  /*05e0*/  IMAD.WIDE R2, R8, 0xc, R2 ;  /* 0x0000000c08027825 */ /* 0x002fc600078e0202 */
[----:B0-----:R-:W-:Y:S02]  /*05f0*/  MOV R4, R2 ;  /* 0x0000000200047202 */ /* 0x001fe40000000f00 */
[----:B------:R-:W-:Y:S01]  /*0600*/  MOV R5, R3 ;  /* 0x0000000300057202 */ /* 0x000fe20000000f00 */
[----:B--2---:R-:W-:-:S12]  /*0610*/  ULEA UR5, UR6, UR5, 0x18 ;  /* 0x0000000506057291 */ /* 0x004fd8000f8ec0ff */
.L_x_8:
[----:B------:R-:W-:Y:S02]  /*0620*/  ISETP.GT.AND P0, PT, R6, RZ, PT ;  /* 0x000000ff0600720c */ /* 0x000fe40003f04270 */
[----:B------:R-:W-:Y:S02]  /*0630*/  IADD3 R8, PT, PT, R8, 0x1, RZ ;  /* 0x0000000108087810 */ /* 0x000fe40007ffe0ff */
[----:B0-----:R-:W-:Y:S02]  /*0640*/  MOV R2, R4 ;  /* 0x0000000400027202 */ /* 0x001fe40000000f00 */
[----:B------:R-:W-:Y:S02]  /*0650*/  ISETP.NE.AND P2, PT, R8, R9, PT ;  /* 0x000000090800720c */ /* 0x000fe40003f45270 */
[----:B------:R-:W-:-:S05]  /*0660*/  MOV R3, R5 ;  /* 0x0000000500037202 */ /* 0x000fca0000000f00 */
[----:B------:R-:W-:Y:S06]  /*0670*/  @!P0 BRA `(.L_x_2) ;  /* 0x0000000800008947 */ /* 0x000fec0003800000 */
[----:B------:R-:W2:Y:S04]  /*0680*/  LDG.E R17, desc[UR8][R2.64] ;  /* 0x0000000802117981 */ /* 0x000ea8000c1e1900 */
[----:B------:R-:W3:Y:S04]  /*0690*/  LDG.E R10, desc[UR8][R2.64+0x4] ;  /* 0x00000408020a7981 */ /* 0x000ee8000c1e1900 */
[----:B------:R-:W4:Y:S01]  /*06a0*/  LDG.E R11, desc[UR8][R2.64+0x8] ;  /* 0x00000808020b7981 */ /* 0x000f22000c1e1900 */
[----:B------:R-:W-:Y:S01]  /*06b0*/  HFMA2 R13, -RZ, RZ, 0, 0 ;  /* 0x00000000ff0d7431 */ /* 0x000fe200000001ff */
[----:B------:R-:W-:-:S02]  /*06c0*/  MOV R12, UR5 ;  /* 0x00000005000c7c02 */ /* 0x000fc40008000f00 */
[----:B------:R-:W-:Y:S01]  /*06d0*/  CS2R R14, SRZ ;  /* 0x00000000000e7805 */ /* 0x000fe2000001ff00 */
[----:B--2--5:R-:W-:Y:S01]  /*06e0*/  FADD.FTZ R17, -R0, R17 ;  /* 0x0000001100117221 */ /* 0x024fe20000010100 */
[----:B---3--:R-:W-:Y:S01]  /*06f0*/  FADD.FTZ R19, R10, -R10 ;  /* 0x8000000a0a137221 */ /* 0x008fe20000010000 */
[----:B----4-:R-:W-:-:S07]  /*0700*/  FADD.FTZ R16, R11, -R11 ;  /* 0x8000000b0b107221 */ /* 0x010fce0000010000 */
.L_x_6:
[----:B------:R-:W-:Y:S01]  /*0710*/  LDS R28, [R12+0x20] ;  /* 0x000020000c1c7984 */ /* 0x000fe20000000800 */
[----:B------:R-:W-:Y:S03]  /*0720*/  BSSY.RECONVERGENT B0, `(.L_x_3) ;  /* 0x0000069000007945 */ /* 0x000fe60003800200 */
[----:B------:R-:W0:Y:S04]  /*0730*/  LDS R5, [R12+0x2c] ;  /* 0x00002c000c057984 */ /* 0x000e280000000800 */
[----:B------:R-:W-:Y:S04]  /*0740*/  LDS R26, [R12+0xc] ;  /* 0x00000c000c1a7984 */ /* 0x000fe80000000800 */
[----:B------:R-:W1:Y:S04]  /*0750*/  LDS R21, [R12+0x18] ;  /* 0x000018000c157984 */ /* 0x000e680000000800 */
[----:B------:R-:W2:Y:S04]  /*0760*/  LDS R23, [R12+0x14] ;  /* 0x000014000c177984 */ /* 0x000ea80000000800 */
[----:B------:R-:W-:Y:S04]  /*0770*/  LDS R22, [R12+0x1c] ;  /* 0x00001c000c167984 */ /* 0x000fe80000000800 */
[----:B------:R-:W3:Y:S04]  /*0780*/  LDS R24, [R12+0x28] ;  /* 0x000028000c187984 */ /* 0x000ee80000000800 */
[----:B------:R-:W4:Y:S04]  /*0790*/  LDS R25, [R12+0x24] ;  /* 0x000024000c197984 */ /* 0x000f280000000800 */
[----:B------:R-:W5:Y:S01]  /*07a0*/  LDS R27, [R12+0x10] ;  /* 0x000010000c1b7984 */ /* 0x000f620000000800 */
[----:B0-----:R-:W-:Y:S01]  /*07b0*/  FADD.FTZ R5, R28, -R5 ;  /* 0x800000051c057221 */ /* 0x001fe20000010000 */
[----:B-1----:R-:W-:Y:S01]  /*07c0*/  FADD.FTZ R20, R26, -R21 ;  /* 0x800000151a147221 */ /* 0x002fe20000010000 */
[----:B--2---:R-:W-:-:S03]  /*07d0*/  FADD.FTZ R7, R23, -R28 ;  /* 0x8000001c17077221 */ /* 0x004fc60000010000 */
[----:B------:R-:W-:Y:S01]  /*07e0*/  FMUL.FTZ R31, R20, R5 ;  /* 0x00000005141f7220 */ /* 0x000fe20000410000 */
[----:B---3--:R-:W-:Y:S01]  /*07f0*/  FADD.FTZ R29, R22, -R24 ;  /* 0x80000018161d7221 */ /* 0x008fe20000010000 */
[----:B----4-:R-:W-:-:S03]  /*0800*/  FADD.FTZ R4, R21, -R25 ;  /* 0x8000001915047221 */ /* 0x010fc60000010000 */
[----:B------:R-:W-:Y:S01]  /*0810*/  FMUL.FTZ R32, R7, R29 ;  /* 0x0000001d07207220 */ /* 0x000fe20000410000 */
[C---:B------:R-:W-:Y:S01]  /*0820*/  FADD.FTZ R21, -R26.reuse, R21 ;  /* 0x000000151a157221 */ /* 0x040fe20000010100 */
[----:B------:R-:W-:Y:S01]  /*0830*/  FADD.FTZ R25, -R26, R25 ;  /* 0x000000191a197221 */ /* 0x000fe20000010100 */
[C-C-:B-----5:R-:W-:Y:S01]  /*0840*/  FADD.FTZ R30, R27.reuse, -R22.reuse ;  /* 0x800000161b1e7221 */ /* 0x160fe20000010000 */
[C---:B------:R-:W-:Y:S01]  /*0850*/  FFMA.FTZ R18, R4.reuse, R7, -R31 ;  /* 0x0000000704127223 */ /* 0x040fe2000001081f */
[C---:B------:R-:W-:Y:S01]  /*0860*/  FADD.FTZ R22, -R27.reuse, R22 ;  /* 0x000000161b167221 */ /* 0x040fe20000010100 */
[----:B------:R-:W-:Y:S01]  /*0870*/  FADD.FTZ R24, -R27, R24 ;  /* 0x000000181b187221 */ /* 0x000fe20000010100 */
[-C--:B------:R-:W-:Y:S01]  /*0880*/  FFMA.FTZ R7, R5, R30.reuse, -R32 ;  /* 0x0000001e05077223 */ /* 0x080fe20000010820 */
[----:B------:R-:W-:Y:S01]  /*0890*/  FMUL.FTZ R31, R4, R30 ;  /* 0x0000001e041f7220 */ /* 0x000fe20000410000 */
[----:B------:R-:W-:Y:S01]  /*08a0*/  FMUL.FTZ R5, R27, R18 ;  /* 0x000000121b057220 */ /* 0x000fe20000410000 */
[----:B------:R-:W-:Y:S01]  /*08b0*/  FMUL.FTZ R30, R22, R22 ;  /* 0x00000016161e7220 */ /* 0x000fe20000410000 */
[-C--:B------:R-:W-:Y:S01]  /*08c0*/  FMUL.FTZ R32, R19, R18.reuse ;  /* 0x0000001213207220 */ /* 0x080fe20000410000 */
[----:B------:R-:W-:Y:S01]  /*08d0*/  FFMA.FTZ R20, R20, R29, -R31 ;  /* 0x0000001d14147223 */ /* 0x000fe2000001081f */
[----:B------:R-:W-:Y:S01]  /*08e0*/  FFMA.FTZ R4, R26, R7, R5 ;  /* 0x000000071a047223 */ /* 0x000fe20000010005 */
[----:B------:R-:W-:Y:S01]  /*08f0*/  FFMA.FTZ R30, R21, R21, R30 ;  /* 0x00000015151e7223 */ /* 0x000fe2000001001e */
[----:B------:R-:W-:Y:S01]  /*0900*/  FMUL.FTZ R29, R10, R18 ;  /* 0x000000120a1d7220 */ /* 0x000fe20000410000 */
[C---:B------:R-:W-:Y:S01]  /*0910*/  FMUL.FTZ R26, R22.reuse, R25 ;  /* 0x00000019161a7220 */ /* 0x040fe20000410000 */
[C---:B------:R-:W-:Y:S01]  /*0920*/  FFMA.FTZ R4, R23.reuse, R20, R4 ;  /* 0x0000001417047223 */ /* 0x040fe20000010004 */
[----:B------:R-:W-:Y:S01]  /*0930*/  FADD.FTZ R23, -R23, R28 ;  /* 0x0000001c17177221 */ /* 0x000fe20000010100 */
[----:B------:R-:W-:-:S03]  /*0940*/  FMUL.FTZ R27, R22, 0.25 ;  /* 0x3e800000161b7820 */ /* 0x000fc60000410000 */
[----:B------:R-:W-:Y:S01]  /*0950*/  FFMA.FTZ R28, R23, R23, R30 ;  /* 0x00000017171c7223 */ /* 0x000fe2000001001e */
[----:B------:R-:W0:Y:S01]  /*0960*/  F2F.F64.F32 R4, R4 ;  /* 0x0000000400047310 */ /* 0x000e220000201800 */
[-C--:B------:R-:W-:Y:S01]  /*0970*/  FFMA.FTZ R30, R0, R7.reuse, R29 ;  /* 0x00000007001e7223 */ /* 0x080fe2000001001d */
[----:B------:R-:W-:Y:S01]  /*0980*/  FFMA.FTZ R29, R17, R7, R32 ;  /* 0x00000007111d7223 */ /* 0x000fe20000010020 */
[----:B------:R-:W-:Y:S02]  /*0990*/  FMUL.FTZ R32, R18, R18 ;  /* 0x0000001212207220 */ /* 0x000fe40000410000 */
[----:B------:R-:W-:-:S03]  /*09a0*/  FFMA.FTZ R30, R11, R20, R30 ;  /* 0x000000140b1e7223 */ /* 0x000fc6000001001e */
[----:B------:R-:W1:Y:S08]  /*09b0*/  MUFU.SQRT R28, R28 ;  /* 0x0000001c001c7308 */ /* 0x000e700000002000 */
[----:B0-----:R-:W0:Y:S01]  /*09c0*/  F2F.F32.F64 R5, -R4 ;  /* 0x8000000400057310 */ /* 0x001e220000301000 */
[----:B-1----:R-:W-:-:S04]  /*09d0*/  FSETP.GT.FTZ.AND P1, PT, |R28|, 8.50705917302346158658e+37, PT ;  /* 0x7e8000001c00780b */ /* 0x002fc80003f34200 */
[----:B------:R-:W-:Y:S01]  /*09e0*/  FSEL R27, R27, R22, P1 ;  /* 0x000000161b1b7208 */ /* 0x000fe20000800000 */
[----:B0-----:R-:W-:Y:S01]  /*09f0*/  FADD.FTZ R31, R5, R30 ;  /* 0x0000001e051f7221 */ /* 0x001fe20000010000 */
[----:B------:R-:W-:Y:S01]  /*0a00*/  FFMA.FTZ R30, R16, R20, R29 ;  /* 0x00000014101e7223 */ /* 0x000fe2000001001d */
[----:B------:R-:W-:Y:S01]  /*0a10*/  FFMA.FTZ R29, R7, R7, R32 ;  /* 0x00000007071d7223 */ /* 0x000fe20000010020 */
[C---:B------:R-:W-:Y:S01]  /*0a20*/  FFMA.FTZ R32, R21.reuse, R24, -R26 ;  /* 0x0000001815207223 */ /* 0x040fe2000001081a */
[----:B------:R0:W1:Y:S01]  /*0a30*/  F2F.F64.F32 R4, R31 ;  /* 0x0000001f00047310 */ /* 0x0000620000201800 */
[----:B------:R-:W-:Y:S01]  /*0a40*/  FMUL.FTZ R26, R21, 0.25 ;  /* 0x3e800000151a7820 */ /* 0x000fe20000410000 */
[----:B------:R-:W-:Y:S01]  /*0a50*/  FSETP.GT.FTZ.AND P0, PT, |R30|, 8.50705917302346158658e+37, PT ;  /* 0x7e8000001e00780b */ /* 0x000fe20003f14200 */
[----:B------:R-:W-:Y:S01]  /*0a60*/  FFMA.FTZ R29, R20, R20, R29 ;  /* 0x00000014141d7223 */ /* 0x000fe2000001001d */
[----:B------:R-:W-:Y:S01]  /*0a70*/  @P1 FMUL.FTZ R28, R28, 0.25 ;  /* 0x3e8000001c1c1820 */ /* 0x000fe20000410000 */
[----:B------:R-:W-:Y:S01]  /*0a80*/  @P1 FMUL.FTZ R23, R23, 0.25 ;  /* 0x3e80000017171820 */ /* 0x000fe20000410000 */
[----:B0-----:R-:W-:-:S03]  /*0a90*/  FSEL R31, R26, R21, P1 ;  /* 0x000000151a1f7208 */ /* 0x001fc60000800000 */
[----:B------:R-:W0:Y:S06]  /*0aa0*/  MUFU.SQRT R29, R29 ;  /* 0x0000001d001d7308 */ /* 0x000e2c0000002000 */
[----:B------:R-:W-:Y:S02]  /*0ab0*/  @P0 FMUL.FTZ R30, R30, 0.25 ;  /* 0x3e8000001e1e0820 */ /* 0x000fe40000410000 */
[----:B-1----:R-:W1:Y:S08]  /*0ac0*/  F2F.F32.F64 R5, -R4 ;  /* 0x8000000400057310 */ /* 0x002e700000301000 */
[----:B------:R-:W2:Y:S01]  /*0ad0*/  MUFU.RCP R30, R30 ;  /* 0x0000001e001e7308 */ /* 0x000ea20000001000 */
[----:B0-----:R-:W-:Y:S01]  /*0ae0*/  FSETP.GT.FTZ.AND P3, PT, |R29|, 8.50705917302346158658e+37, PT ;  /* 0x7e8000001d00780b */ /* 0x001fe20003f74200 */
[----:B-1----:R-:W-:-:S06]  /*0af0*/  @P0 FMUL.FTZ R5, R5, 0.25 ;  /* 0x3e80000005050820 */ /* 0x002fcc0000410000 */
[----:B------:R-:W0:Y:S06]  /*0b00*/  MUFU.RCP R28, R28 ;  /* 0x0000001c001c7308 */ /* 0x000e2c0000001000 */
[----:B------:R-:W-:Y:S01]  /*0b10*/  @P3 FMUL.FTZ R29, R29, 0.25 ;  /* 0x3e8000001d1d3820 */ /* 0x000fe20000410000 */
[----:B------:R-:W-:Y:S01]  /*0b20*/  @P3 FMUL.FTZ R7, R7, 0.25 ;  /* 0x3e80000007073820 */ /* 0x000fe20000410000 */
[----:B------:R-:W1:Y:S01]  /*0b30*/  MUFU.RCP R4, R32 ;  /* 0x0000002000047308 */ /* 0x000e620000001000 */
[----:B--2---:R-:W-:Y:S01]  /*0b40*/  FMUL.FTZ R5, R30, R5 ;  /* 0x000000051e057220 */ /* 0x004fe20000410000 */
[----:B------:R-:W-:Y:S01]  /*0b50*/  @P3 FMUL.FTZ R20, R20, 0.25 ;  /* 0x3e80000014143820 */ /* 0x000fe20000410000 */
[----:B------:R-:W-:-:S02]  /*0b60*/  @P3 FMUL.FTZ R18, R18, 0.25 ;  /* 0x3e80000012123820 */ /* 0x000fc40000410000 */
[-C--:B------:R-:W-:Y:S01]  /*0b70*/  FFMA.FTZ R22, R19, R5.reuse, R10 ;  /* 0x0000000513167223 */ /* 0x080fe2000001000a */
[----:B------:R-:W-:Y:S02]  /*0b80*/  FFMA.FTZ R26, R17, R5, R0 ;  /* 0x00000005111a7223 */ /* 0x000fe40000010000 */
[----:B------:R-:W2:Y:S01]  /*0b90*/  MUFU.RCP R29, R29 ;  /* 0x0000001d001d7308 */ /* 0x000ea20000001000 */
[C---:B0-----:R-:W-:Y:S01]  /*0ba0*/  FMUL.FTZ R21, R28.reuse, R27 ;  /* 0x0000001b1c157220 */ /* 0x041fe20000410000 */
[C---:B------:R-:W-:Y:S01]  /*0bb0*/  FMUL.FTZ R27, R28.reuse, R31 ;  /* 0x0000001f1c1b7220 */ /* 0x040fe20000410000 */
[----:B------:R-:W-:Y:S01]  /*0bc0*/  FMUL.FTZ R28, R28, R23 ;  /* 0x000000171c1c7220 */ /* 0x000fe20000410000 */
[----:B------:R-:W-:Y:S01]  /*0bd0*/  FFMA.FTZ R23, R16, R5, R11 ;  /* 0x0000000510177223 */ /* 0x000fe2000001000b */
[----:B------:R-:W-:-:S04]  /*0be0*/  FMUL.FTZ R30, R21, R22 ;  /* 0x00000016151e7220 */ /* 0x000fc80000410000 */
[----:B------:R-:W-:Y:S01]  /*0bf0*/  FFMA.FTZ R31, R27, R26, R30 ;  /* 0x0000001a1b1f7223 */ /* 0x000fe2000001001e */
[-C--:B-1----:R-:W-:Y:S01]  /*0c00*/  FMUL.FTZ R25, R25, R4.reuse ;  /* 0x0000000419197220 */ /* 0x082fe20000410000 */
[----:B------:R-:W-:Y:S02]  /*0c10*/  FMUL.FTZ R4, R24, R4 ;  /* 0x0000000418047220 */ /* 0x000fe40000410000 */
[----:B------:R-:W-:-:S04]  /*0c20*/  FFMA.FTZ R31, R28, R23, R31 ;  /* 0x000000171c1f7223 */ /* 0x000fc8000001001f */
[----:B------:R-:W-:Y:S01]  /*0c30*/  FMUL.FTZ R30, R31, R25 ;  /* 0x000000191f1e7220 */ /* 0x000fe20000410000 */
[C---:B--2---:R-:W-:Y:S01]  /*0c40*/  FMUL.FTZ R7, R29.reuse, R7 ;  /* 0x000000071d077220 */ /* 0x044fe20000410000 */
[C---:B------:R-:W-:Y:S01]  /*0c50*/  FMUL.FTZ R20, R29.reuse, R20 ;  /* 0x000000141d147220 */ /* 0x040fe20000410000 */
[----:B------:R-:W-:Y:S01]  /*0c60*/  FMUL.FTZ R18, R29, R18 ;  /* 0x000000121d127220 */ /* 0x000fe20000410000 */
[----:B------:R-:W-:Y:S01]  /*0c70*/  FFMA.FTZ R30, R31, R4, -R30 ;  /* 0x000000041f1e7223 */ /* 0x000fe2000001081e */
[----:B------:R-:W-:Y:S01]  /*0c80*/  FMUL.FTZ R24, R28, R7 ;  /* 0x000000071c187220 */ /* 0x000fe20000410000 */
[----:B------:R-:W-:-:S03]  /*0c90*/  FMUL.FTZ R31, R21, R20 ;  /* 0x00000014151f7220 */ /* 0x000fc60000410000 */
[C---:B------:R-:W-:Y:S01]  /*0ca0*/  FSETP.GT.FTZ.AND P0, PT, R30.reuse, 1, PT ;  /* 0x3f8000001e00780b */ /* 0x040fe20003f14000 */
[C---:B------:R-:W-:Y:S01]  /*0cb0*/  FFMA.FTZ R29, R27.reuse, R20, -R24 ;  /* 0x000000141b1d7223 */ /* 0x040fe20000010818 */
[----:B------:R-:W-:Y:S01]  /*0cc0*/  FSETP.GEU.FTZ.AND P1, PT, R30, RZ, PT ;  /* 0x000000ff1e00720b */ /* 0x000fe20003f3e000 */
[-C--:B------:R-:W-:Y:S01]  /*0cd0*/  FMUL.FTZ R20, R27, R18.reuse ;  /* 0x000000121b147220 */ /* 0x080fe20000410000 */
[----:B------:R-:W-:Y:S01]  /*0ce0*/  FFMA.FTZ R31, R28, R18, -R31 ;  /* 0x000000121c1f7223 */ /* 0x000fe2000001081f */
[----:B------:R-:W-:Y:S01]  /*0cf0*/  FMUL.FTZ R29, R22, R29 ;  /* 0x0000001d161d7220 */ /* 0x000fe20000410000 */
[----:B------:R-:W-:Y:S01]  /*0d00*/  PLOP3.LUT P0, PT, P0, P1, PT, 0xf2, 0x2f ;  /* 0x00000000002f781c */ /* 0x000fe20000703e72 */
[----:B------:R-:W-:Y:S02]  /*0d10*/  FFMA.FTZ R20, R21, R7, -R20 ;  /* 0x0000000715147223 */ /* 0x000fe40000010814 */
[----:B------:R-:W-:-:S04]  /*0d20*/  FFMA.FTZ R26, R26, R31, R29 ;  /* 0x0000001f1a1a7223 */ /* 0x000fc8000001001d */
[----:B------:R-:W-:-:S06]  /*0d30*/  FFMA.FTZ R20, R23, R20, R26 ;  /* 0x0000001417147223 */ /* 0x000fcc000001001a */
[----:B------:R-:W-:Y:S05]  /*0d40*/  @P0 BRA `(.L_x_4) ;  /* 0x0000000000140947 */ /* 0x000fea0003800000 */
[----:B------:R-:W-:-:S04]  /*0d50*/  FMUL.FTZ R25, R20, R25 ;  /* 0x0000001914197220 */ /* 0x000fc80000410000 */
[----:B------:R-:W-:-:S05]  /*0d60*/  FFMA.FTZ R25, R20, R4, -R25 ;  /* 0x0000000414197223 */ /* 0x000fca0000010819 */
[C---:B------:R-:W-:Y:S02]  /*0d70*/  FSETP.GT.FTZ.AND P1, PT, R25.reuse, 1, PT ;  /* 0x3f8000001900780b */ /* 0x040fe40003f34000 */
[----:B------:R-:W-:-:S13]  /*0d80*/  FSETP.GEU.FTZ.AND P0, PT, R25, RZ, PT ;  /* 0x000000ff1900720b */ /* 0x000fda0003f1e000 */
[----:B------:R-:W-:Y:S05]  /*0d90*/  @P0 BRA !P1, `(.L_x_5) ;  /* 0x0000000000040947 */ /* 0x000fea0004800000 */
.L_x_4:
[----:B------:R-:W-:-:S07]  /*0da0*/  MOV R5, 0xbf800000 ;  /* 0xbf80000000057802 */ /* 0x000fce0000000f00 */
.L_x_5:
[----:B------:R-:W-:Y:S05]  /*0db0*/  BSYNC.RECONVERGENT B0 ;  /* 0x0000000000007941 */ /* 0x000fea0003800200 */
.L_x_3:
[----:B------:R-:W0:Y:S01]  /*0dc0*/  F2F.F64.F32 R4, R5 ;  /* 0x0000000500047310 */ /* 0x000e220000201800 */
[----:B------:R-:W-:Y:S02]  /*0dd0*/  IADD3 R13, PT, PT, R13, 0x1, RZ ;  /* 0x000000010d0d7810 */ /* 0x000fe40007ffe0ff */
[----:B------:R-:W-:Y:S02]  /*0de0*/  PLOP3.LUT P1, PT, PT, PT, PT, 0x8, 0x80 ;  /* 0x000000000080781c */ /* 0x000fe40003f2e170 */
[----:B------:R-:W-:Y:S01]  /*0df0*/  IADD3 R12, PT, PT, R12, 0x34, RZ ;  /* 0x000000340c0c7810 */ /* 0x000fe20007ffe0ff */
[----:B0-----:R-:W-:-:S14]  /*0e00*/  DSETP.GT.AND P0, PT, R4, 1, PT ;  /* 0x3ff000000400742a */ /* 0x001fdc0003f04000 */
[----:B------:R-:W-:Y:S01]  /*0e10*/  @!P0 DSETP.GT.AND P3, PT, R4, RZ, PT ;  /* 0x000000ff0400822a */ /* 0x000fe20003f64000 */
[----:B------:R-:W-:-:S05]  /*0e20*/  @P0 IADD3 R15, PT, PT, R15, 0x1, RZ ;  /* 0x000000010f0f0810 */ /* 0x000fca0007ffe0ff */
[----:B------:R-:W-:Y:S02]  /*0e30*/  @!P0 PLOP3.LUT P1, PT, P3, PT, PT, 0x80, 0x8 ;  /* 0x000000000008881c */ /* 0x000fe40001f2f070 */
[----:B------:R-:W-:-:S11]  /*0e40*/  ISETP.NE.AND P3, PT, R6, R13, PT ;  /* 0x0000000d0600720c */ /* 0x000fd60003f65270 */
[----:B------:R-:W-:Y:S02]  /*0e50*/  @P1 IADD3 R14, PT, PT, R14, 0x1, RZ ;  /* 0x000000010e0e1810 */ /* 0x000fe40007ffe0ff */
[----:B------:R-:W-:Y:S05]  /*0e60*/  @P3 BRA `(.L_x_6) ;  /* 0xfffffff800283947 */ /* 0x000fea000383ffff */
[----:B------:R-:W-:Y:S05]  /*0e70*/  BRA `(.L_x_7) ;  /* 0x0000000000047947 */ /* 0x000fea0003800000 */
.L_x_2:
[----:B------:R-:W-:-:S07]  /*0e80*/  CS2R R14, SRZ ;  /* 0x00000000000e7805 */ /* 0x000fce000001ff00 */
.L_x_7:
[----:B------:R-:W-:-:S04]  /*0e90*/  LOP3.LUT P0, RZ, R15, 0x1, RZ, 0xc0, !PT ;  /* 0x000000010fff7812 */ /* 0x000fc8000780c0ff */
[----:B------:R-:W-:-:S13]  /*0ea0*/  ISETP.NE.OR P0, PT, R14, R15, !P0 ;  /* 0x0000000f0e00720c */ /* 0x000fda0004705670 */
[----:B------:R0:W-:Y:S04]  /*0eb0*/  @P0 STG.E desc[UR8][R2.64], RZ ;  /* 0x000000ff02000986 */ /* 0x0001e8000c101908 */
[----:B------:R0:W-:Y:S04]  /*0ec0*/  @P0 STG.E desc[UR8][R2.64+0x4], RZ ;  /* 0x000004ff02000986 */ /* 0x0001e8000c101908 */
[----:B------:R0:W-:Y:S01]  /*0ed0*/  @P0 STG.E desc[UR8][R2.64+0x8], RZ ;  /* 0x000008ff02000986 */ /* 0x0001e2000c101908 */
[----:B------:R-:W-:-:S04]  /*0ee0*/  IADD3 R4, P0, PT, R2, 0xc, RZ ;  /* 0x0000000c02047810 */ /* 0x000fc80007f1e0ff */
[----:B------:R-:W-:Y:S01]  /*0ef0*/  IADD3.X R5, PT, PT, RZ, R3, RZ, P0, !PT ;  /* 0x00000003ff057210 */ /* 0x000fe200007fe4ff */
[----:B------:R-:W-:Y:S08]  /*0f00*/  @P2 BRA `(.L_x_8) ;  /* 0xfffffff400c42947 */ /* 0x000ff0000383ffff */
[----:B------:R-:W-:Y:S05]  /*0f10*/  EXIT ;  /* 0x000000000000794d */ /* 0x000fea0003800000 */
.L_x_9:
[----:B------:R-:W-:-:S00]  /*0f20*/  BRA `(.L_x_9) ;  /* 0xfffffffc00fc7947 */ /* 0x000fc0000383ffff */
[----:B------:R-:W-:-:S00]  /*0f30*/  NOP ;  /* 0x0000000000007918 */ /* 0x000fc00000000000 */
        /* <DEDUP_REMOVED lines=12> */
.L_x_10:


//--------------------- .nv.shared.PointInPolygon --------------------------
	.section	.nv.shared.PointInPolygon,"aw",@nobits
	.sectionflags	@""
	.align	4
.nv.shared.PointInPolygon:
	.zero		27648


//--------------------- .nv.shared.reserved.0     --------------------------
	.section	.nv.shared.reserved.0,"aw",@nobits
	.weak		__nv_reservedSMEM_offset_0_alias
	.size		__nv_reservedSMEM_offset_0_alias, 0, 64
	.other		__nv_reservedSMEM_offset_0_alias,@"STO_CUDA_RESERVED_SHARED STV_DEFAULT"
__nv_reservedSMEM_offset_0_alias:
	.zero		0
	.zero		64


//--------------------- .nv.constant0.PointInPolygon --------------------------
	.section	.nv.constant0.PointInPolygon,"a",@progbits
	.sectionflags	@""
	.align	4
.nv.constant0.PointInPolygon:
	.zero		944


//--------------------- SYMBOLS --------------------------

	.type		.nv.reservedSmem.offset0,@object
	.size		.nv.reservedSmem.offset0,0x4
	.type		.nv.reservedSmem.cap,@object
	.size		.nv.reservedSmem.cap,0x4
